//
// Generated by NVIDIA NVVM Compiler
//
// Compiler Build ID: CL-36424714
// Cuda compilation tools, release 13.0, V13.0.88
// Based on NVVM 20.0.0
//

.version 9.0
.target sm_100
.address_size 64

	// .globl	_Z3s2hiiPfiP6__halfi

.visible .entry _Z3s2hiiPfiP6__halfi(
	.param .u32 _Z3s2hiiPfiP6__halfi_param_0,
	.param .u32 _Z3s2hiiPfiP6__halfi_param_1,
	.param .u64 .ptr .align 1 _Z3s2hiiPfiP6__halfi_param_2,
	.param .u32 _Z3s2hiiPfiP6__halfi_param_3,
	.param .u64 .ptr .align 1 _Z3s2hiiPfiP6__halfi_param_4,
	.param .u32 _Z3s2hiiPfiP6__halfi_param_5
)
{
	.reg .pred 	%p<4>;
	.reg .b16 	%rs<2>;
	.reg .b32 	%r<17>;
	.reg .b32 	%f<2>;
	.reg .b64 	%rd<9>;

	ld.param.u32 	%r5, [_Z3s2hiiPfiP6__halfi_param_0];
	ld.param.u32 	%r6, [_Z3s2hiiPfiP6__halfi_param_1];
	ld.param.u64 	%rd1, [_Z3s2hiiPfiP6__halfi_param_2];
	ld.param.u32 	%r3, [_Z3s2hiiPfiP6__halfi_param_3];
	ld.param.u64 	%rd2, [_Z3s2hiiPfiP6__halfi_param_4];
	ld.param.u32 	%r4, [_Z3s2hiiPfiP6__halfi_param_5];
	mov.u32 	%r8, %tid.x;
	mov.u32 	%r9, %ntid.x;
	mov.u32 	%r10, %ctaid.x;
	mad.lo.s32 	%r1, %r9, %r10, %r8;
	mov.u32 	%r11, %tid.y;
	mov.u32 	%r12, %ntid.y;
	mov.u32 	%r13, %ctaid.y;
	mad.lo.s32 	%r14, %r12, %r13, %r11;
	setp.ge.s32 	%p1, %r1, %r5;
	setp.ge.s32 	%p2, %r14, %r6;
	or.pred  	%p3, %p1, %p2;
	@%p3 bra 	$L__BB0_2;
	cvta.to.global.u64 	%rd3, %rd1;
	cvta.to.global.u64 	%rd4, %rd2;
	mad.lo.s32 	%r15, %r3, %r14, %r1;
	mul.wide.s32 	%rd5, %r15, 4;
	add.s64 	%rd6, %rd3, %rd5;
	ld.global.f32 	%f1, [%rd6];
	// begin inline asm
	{  cvt.rn.f16.f32 %rs1, %f1;}

	// end inline asm
	mad.lo.s32 	%r16, %r4, %r14, %r1;
	mul.wide.s32 	%rd7, %r16, 2;
	add.s64 	%rd8, %rd4, %rd7;
	st.global.u16 	[%rd8], %rs1;
$L__BB0_2:
	ret;

}
	// .globl	_Z3rbfiiPfiS_S_S_ifS_S_
.visible .entry _Z3rbfiiPfiS_S_S_ifS_S_(
	.param .u32 _Z3rbfiiPfiS_S_S_ifS_S__param_0,
	.param .u32 _Z3rbfiiPfiS_S_S_ifS_S__param_1,
	.param .u64 .ptr .align 1 _Z3rbfiiPfiS_S_S_ifS_S__param_2,
	.param .u32 _Z3rbfiiPfiS_S_S_ifS_S__param_3,
	.param .u64 .ptr .align 1 _Z3rbfiiPfiS_S_S_ifS_S__param_4,
	.param .u64 .ptr .align 1 _Z3rbfiiPfiS_S_S_ifS_S__param_5,
	.param .u64 .ptr .align 1 _Z3rbfiiPfiS_S_S_ifS_S__param_6,
	.param .u32 _Z3rbfiiPfiS_S_S_ifS_S__param_7,
	.param .f32 _Z3rbfiiPfiS_S_S_ifS_S__param_8,
	.param .u64 .ptr .align 1 _Z3rbfiiPfiS_S_S_ifS_S__param_9,
	.param .u64 .ptr .align 1 _Z3rbfiiPfiS_S_S_ifS_S__param_10
)
{
	.reg .pred 	%p<4>;
	.reg .b32 	%r<17>;
	.reg .b32 	%f<15>;
	.reg .b64 	%rd<24>;

	ld.param.u32 	%r5, [_Z3rbfiiPfiS_S_S_ifS_S__param_0];
	ld.param.u32 	%r6, [_Z3rbfiiPfiS_S_S_ifS_S__param_1];
	ld.param.u32 	%r3, [_Z3rbfiiPfiS_S_S_ifS_S__param_3];
	ld.param.u64 	%rd2, [_Z3rbfiiPfiS_S_S_ifS_S__param_4];
	ld.param.u64 	%rd3, [_Z3rbfiiPfiS_S_S_ifS_S__param_5];
	ld.param.u64 	%rd4, [_Z3rbfiiPfiS_S_S_ifS_S__param_6];
	ld.param.u32 	%r4, [_Z3rbfiiPfiS_S_S_ifS_S__param_7];
	ld.param.f32 	%f1, [_Z3rbfiiPfiS_S_S_ifS_S__param_8];
	ld.param.u64 	%rd5, [_Z3rbfiiPfiS_S_S_ifS_S__param_9];
	ld.param.u64 	%rd6, [_Z3rbfiiPfiS_S_S_ifS_S__param_10];
	mov.u32 	%r8, %ctaid.x;
	mov.u32 	%r9, %ntid.x;
	mov.u32 	%r10, %tid.x;
	mad.lo.s32 	%r1, %r8, %r9, %r10;
	mov.u32 	%r11, %ctaid.y;
	mov.u32 	%r12, %ntid.y;
	mov.u32 	%r13, %tid.y;
	mad.lo.s32 	%r14, %r11, %r12, %r13;
	setp.ge.s32 	%p1, %r1, %r5;
	setp.ge.s32 	%p2, %r14, %r6;
	or.pred  	%p3, %p1, %p2;
	@%p3 bra 	$L__BB1_2;
	ld.param.u64 	%rd23, [_Z3rbfiiPfiS_S_S_ifS_S__param_2];
	cvta.to.global.u64 	%rd7, %rd5;
	cvta.to.global.u64 	%rd8, %rd6;
	cvta.to.global.u64 	%rd9, %rd2;
	cvta.to.global.u64 	%rd10, %rd3;
	cvta.to.global.u64 	%rd11, %rd4;
	cvta.to.global.u64 	%rd12, %rd23;
	mul.wide.s32 	%rd13, %r1, 4;
	add.s64 	%rd14, %rd7, %rd13;
	ld.global.f32 	%f2, [%rd14];
	mul.wide.u32 	%rd15, %r14, 4;
	add.s64 	%rd16, %rd8, %rd15;
	ld.global.f32 	%f3, [%rd16];
	mul.f32 	%f4, %f2, %f3;
	add.s64 	%rd17, %rd9, %rd13;
	ld.global.f32 	%f5, [%rd17];
	add.s64 	%rd18, %rd10, %rd15;
	ld.global.f32 	%f6, [%rd18];
	add.f32 	%f7, %f5, %f6;
	mad.lo.s32 	%r15, %r4, %r14, %r1;
	mul.wide.s32 	%rd19, %r15, 4;
	add.s64 	%rd20, %rd11, %rd19;
	ld.global.f32 	%f8, [%rd20];
	add.f32 	%f9, %f8, %f8;
	sub.f32 	%f10, %f7, %f9;
	mul.f32 	%f11, %f10, %f1;
	mul.f32 	%f12, %f11, 0fBFB8AA3B;
	ex2.approx.f32 	%f13, %f12;
	mul.f32 	%f14, %f4, %f13;
	mad.lo.s32 	%r16, %r3, %r14, %r1;
	mul.wide.s32 	%rd21, %r16, 4;
	add.s64 	%rd22, %rd12, %rd21;
	st.global.f32 	[%rd22], %f14;
$L__BB1_2:
	ret;

}


// ===== COMPILED SASS (sm_100) =====

	.target	sm_100

	.elftype	@"ET_EXEC"


//--------------------- .note.nv.tkinfo           --------------------------
	.section	.note.nv.tkinfo,"",@"SHT_NOTE"
	.sectionflags	@"SHF_NOTE_NV_TKINFO"
	.tkinfo
        /*0018*/ 	.word	0x00000002
        /*0030*/ 	.string	""
        /*0030*/ 	.string	"ptxas"
        /*0030*/ 	.string	"Cuda compilation tools, release 13.0, V13.0.88"
        /*0030*/ 	.string	"Build cuda_13.0.r13.0/compiler.36424714_0"
        /*0030*/ 	.string	"-arch sm_100 -m 64 "



//--------------------- .note.nv.cuinfo           --------------------------
	.section	.note.nv.cuinfo,"",@"SHT_NOTE"
	.sectionflags	@"SHF_NOTE_NV_CUINFO"
        /*0018*/ 	.short	0x0002
        /*001a*/ 	.short	0x0064
        /*001c*/ 	.short	0x0082
	.zero		2


//--------------------- .nv.info                  --------------------------
	.section	.nv.info,"",@"SHT_CUDA_INFO"
	.align	4


	//----- nvinfo : EIATTR_REGCOUNT
	.align		4
        /*0000*/ 	.byte	0x04, 0x2f
        /*0002*/ 	.short	(.L_1 - .L_0)
	.align		4
.L_0:
        /*0004*/ 	.word	index@(_Z3s2hiiPfiP6__halfi)
        /*0008*/ 	.word	0x0000000a


	//----- nvinfo : EIATTR_FRAME_SIZE
	.align		4
.L_1:
        /*000c*/ 	.byte	0x04, 0x11
        /*000e*/ 	.short	(.L_3 - .L_2)
	.align		4
.L_2:
        /*0010*/ 	.word	index@(_Z3s2hiiPfiP6__halfi)
        /*0014*/ 	.word	0x00000000


	//----- nvinfo : EIATTR_REGCOUNT
	.align		4
.L_3:
        /*0018*/ 	.byte	0x04, 0x2f
        /*001a*/ 	.short	(.L_5 - .L_4)
	.align		4
.L_4:
        /*001c*/ 	.word	index@(_Z3rbfiiPfiS_S_S_ifS_S_)
        /*0020*/ 	.word	0x00000012


	//----- nvinfo : EIATTR_FRAME_SIZE
	.align		4
.L_5:
        /*0024*/ 	.byte	0x04, 0x11
        /*0026*/ 	.short	(.L_7 - .L_6)
	.align		4
.L_6:
        /*0028*/ 	.word	index@(_Z3rbfiiPfiS_S_S_ifS_S_)
        /*002c*/ 	.word	0x00000000


	//----- nvinfo : EIATTR_MIN_STACK_SIZE
	.align		4
.L_7:
        /*0030*/ 	.byte	0x04, 0x12
        /*0032*/ 	.short	(.L_9 - .L_8)
	.align		4
.L_8:
        /*0034*/ 	.word	index@(_Z3rbfiiPfiS_S_S_ifS_S_)
        /*0038*/ 	.word	0x00000000


	//----- nvinfo : EIATTR_MIN_STACK_SIZE
	.align		4
.L_9:
        /*003c*/ 	.byte	0x04, 0x12
        /*003e*/ 	.short	(.L_11 - .L_10)
	.align		4
.L_10:
        /*0040*/ 	.word	index@(_Z3s2hiiPfiP6__halfi)
        /*0044*/ 	.word	0x00000000
.L_11:


//--------------------- .nv.compat                --------------------------
	.section	.nv.compat,"",@"SHT_CUDA_COMPAT_INFO"
	.align	4
        /*0000*/ 	.byte	0x02, 0x09, 0x00, 0x00, 0x02, 0x02, 0x01, 0x00, 0x02, 0x05, 0x05, 0x00, 0x03, 0x07, 0x01, 0x01
        /*0010*/ 	.byte	0x02, 0x03, 0x00, 0x00, 0x02, 0x06, 0x01, 0x00, 0x04, 0x0b, 0x08, 0x00, 0x01, 0x00, 0x00, 0x00
        /*0020*/ 	.byte	0x00, 0x00, 0x00, 0x00


//--------------------- .nv.info._Z3rbfiiPfiS_S_S_ifS_S_ --------------------------
	.section	.nv.info._Z3rbfiiPfiS_S_S_ifS_S_,"",@"SHT_CUDA_INFO"
	.sectionflags	@""
	.align	4


	//----- nvinfo : EIATTR_CUDA_API_VERSION
	.align		4
        /*0000*/ 	.byte	0x04, 0x37
        /*0002*/ 	.short	(.L_13 - .L_12)
.L_12:
        /*0004*/ 	.word	0x00000082


	//----- nvinfo : EIATTR_KPARAM_INFO
	.align		4
.L_13:
        /*0008*/ 	.byte	0x04, 0x17
        /*000a*/ 	.short	(.L_15 - .L_14)
.L_14:
        /*000c*/ 	.word	0x00000000
        /*0010*/ 	.short	0x000a
        /*0012*/ 	.short	0x0040
        /*0014*/ 	.byte	0x00, 0xf5, 0x21, 0x00


	//----- nvinfo : EIATTR_KPARAM_INFO
	.align		4
.L_15:
        /*0018*/ 	.byte	0x04, 0x17
        /*001a*/ 	.short	(.L_17 - .L_16)
.L_16:
        /*001c*/ 	.word	0x00000000
        /*0020*/ 	.short	0x0009
        /*0022*/ 	.short	0x0038
        /*0024*/ 	.byte	0x00, 0xf5, 0x21, 0x00


	//----- nvinfo : EIATTR_KPARAM_INFO
	.align		4
.L_17:
        /*0028*/ 	.byte	0x04, 0x17
        /*002a*/ 	.short	(.L_19 - .L_18)
.L_18:
        /*002c*/ 	.word	0x00000000
        /*0030*/ 	.short	0x0008
        /*0032*/ 	.short	0x0034
        /*0034*/ 	.byte	0x00, 0xf0, 0x11, 0x00


	//----- nvinfo : EIATTR_KPARAM_INFO
	.align		4
.L_19:
        /*0038*/ 	.byte	0x04, 0x17
        /*003a*/ 	.short	(.L_21 - .L_20)
.L_20:
        /*003c*/ 	.word	0x00000000
        /*0040*/ 	.short	0x0007
        /*0042*/ 	.short	0x0030
        /*0044*/ 	.byte	0x00, 0xf0, 0x11, 0x00


	//----- nvinfo : EIATTR_KPARAM_INFO
	.align		4
.L_21:
        /*0048*/ 	.byte	0x04, 0x17
        /*004a*/ 	.short	(.L_23 - .L_22)
.L_22:
        /*004c*/ 	.word	0x00000000
        /*0050*/ 	.short	0x0006
        /*0052*/ 	.short	0x0028
        /*0054*/ 	.byte	0x00, 0xf5, 0x21, 0x00


	//----- nvinfo : EIATTR_KPARAM_INFO
	.align		4
.L_23:
        /*0058*/ 	.byte	0x04, 0x17
        /*005a*/ 	.short	(.L_25 - .L_24)
.L_24:
        /*005c*/ 	.word	0x00000000
        /*0060*/ 	.short	0x0005
        /*0062*/ 	.short	0x0020
        /*0064*/ 	.byte	0x00, 0xf5, 0x21, 0x00


	//----- nvinfo : EIATTR_KPARAM_INFO
	.align		4
.L_25:
        /*0068*/ 	.byte	0x04, 0x17
        /*006a*/ 	.short	(.L_27 - .L_26)
.L_26:
        /*006c*/ 	.word	0x00000000
        /*0070*/ 	.short	0x0004
        /*0072*/ 	.short	0x0018
        /*0074*/ 	.byte	0x00, 0xf5, 0x21, 0x00


	//----- nvinfo : EIATTR_KPARAM_INFO
	.align		4
.L_27:
        /*0078*/ 	.byte	0x04, 0x17
        /*007a*/ 	.short	(.L_29 - .L_28)
.L_28:
        /*007c*/ 	.word	0x00000000
        /*0080*/ 	.short	0x0003
        /*0082*/ 	.short	0x0010
        /*0084*/ 	.byte	0x00, 0xf0, 0x11, 0x00


	//----- nvinfo : EIATTR_KPARAM_INFO
	.align		4
.L_29:
        /*0088*/ 	.byte	0x04, 0x17
        /*008a*/ 	.short	(.L_31 - .L_30)
.L_30:
        /*008c*/ 	.word	0x00000000
        /*0090*/ 	.short	0x0002
        /*0092*/ 	.short	0x0008
        /*0094*/ 	.byte	0x00, 0xf5, 0x21, 0x00


	//----- nvinfo : EIATTR_KPARAM_INFO
	.align		4
.L_31:
        /*0098*/ 	.byte	0x04, 0x17
        /*009a*/ 	.short	(.L_33 - .L_32)
.L_32:
        /*009c*/ 	.word	0x00000000
        /*00a0*/ 	.short	0x0001
        /*00a2*/ 	.short	0x0004
        /*00a4*/ 	.byte	0x00, 0xf0, 0x11, 0x00


	//----- nvinfo : EIATTR_KPARAM_INFO
	.align		4
.L_33:
        /*00a8*/ 	.byte	0x04, 0x17
        /*00aa*/ 	.short	(.L_35 - .L_34)
.L_34:
        /*00ac*/ 	.word	0x00000000
        /*00b0*/ 	.short	0x0000
        /*00b2*/ 	.short	0x0000
        /*00b4*/ 	.byte	0x00, 0xf0, 0x11, 0x00


	//----- nvinfo : EIATTR_SPARSE_MMA_MASK
	.align		4
.L_35:
        /*00b8*/ 	.byte	0x03, 0x50
        /*00ba*/ 	.short	0x0000


	//----- nvinfo : EIATTR_MAXREG_COUNT
	.align		4
        /*00bc*/ 	.byte	0x03, 0x1b
        /*00be*/ 	.short	0x00ff


	//----- nvinfo : EIATTR_MERCURY_ISA_VERSION
	.align		4
        /*00c0*/ 	.byte	0x03, 0x5f
        /*00c2*/ 	.short	0x0101


	//----- nvinfo : EIATTR_VRC_CTA_INIT_COUNT
	.align		4
        /*00c4*/ 	.byte	0x02, 0x4a
	.zero		1
	.zero		1


	//----- nvinfo : EIATTR_EXIT_INSTR_OFFSETS
	.align		4
        /*00c8*/ 	.byte	0x04, 0x1c
        /*00ca*/ 	.short	(.L_37 - .L_36)


	//   ....[0]....
.L_36:
        /*00cc*/ 	.word	0x000000c0


	//   ....[1]....
        /*00d0*/ 	.word	0x000002f0


	//----- nvinfo : EIATTR_CBANK_PARAM_SIZE
	.align		4
.L_37:
        /*00d4*/ 	.byte	0x03, 0x19
        /*00d6*/ 	.short	0x0048


	//----- nvinfo : EIATTR_PARAM_CBANK
	.align		4
        /*00d8*/ 	.byte	0x04, 0x0a
        /*00da*/ 	.short	(.L_39 - .L_38)
	.align		4
.L_38:
        /*00dc*/ 	.word	index@(.nv.constant0._Z3rbfiiPfiS_S_S_ifS_S_)
        /*00e0*/ 	.short	0x0380
        /*00e2*/ 	.short	0x0048


	//----- nvinfo : EIATTR_SW_WAR
	.align		4
.L_39:
        /*00e4*/ 	.byte	0x04, 0x36
        /*00e6*/ 	.short	(.L_41 - .L_40)
.L_40:
        /*00e8*/ 	.word	0x00000008
.L_41:


//--------------------- .nv.info._Z3s2hiiPfiP6__halfi --------------------------
	.section	.nv.info._Z3s2hiiPfiP6__halfi,"",@"SHT_CUDA_INFO"
	.sectionflags	@""
	.align	4


	//----- nvinfo : EIATTR_CUDA_API_VERSION
	.align		4
        /*0000*/ 	.byte	0x04, 0x37
        /*0002*/ 	.short	(.L_43 - .L_42)
.L_42:
        /*0004*/ 	.word	0x00000082


	//----- nvinfo : EIATTR_KPARAM_INFO
	.align		4
.L_43:
        /*0008*/ 	.byte	0x04, 0x17
        /*000a*/ 	.short	(.L_45 - .L_44)
.L_44:
        /*000c*/ 	.word	0x00000000
        /*0010*/ 	.short	0x0005
        /*0012*/ 	.short	0x0020
        /*0014*/ 	.byte	0x00, 0xf0, 0x11, 0x00


	//----- nvinfo : EIATTR_KPARAM_INFO
	.align		4
.L_45:
        /*0018*/ 	.byte	0x04, 0x17
        /*001a*/ 	.short	(.L_47 - .L_46)
.L_46:
        /*001c*/ 	.word	0x00000000
        /*0020*/ 	.short	0x0004
        /*0022*/ 	.short	0x0018
        /*0024*/ 	.byte	0x00, 0xf5, 0x21, 0x00


	//----- nvinfo : EIATTR_KPARAM_INFO
	.align		4
.L_47:
        /*0028*/ 	.byte	0x04, 0x17
        /*002a*/ 	.short	(.L_49 - .L_48)
.L_48:
        /*002c*/ 	.word	0x00000000
        /*0030*/ 	.short	0x0003
        /*0032*/ 	.short	0x0010
        /*0034*/ 	.byte	0x00, 0xf0, 0x11, 0x00


	//----- nvinfo : EIATTR_KPARAM_INFO
	.align		4
.L_49:
        /*0038*/ 	.byte	0x04, 0x17
        /*003a*/ 	.short	(.L_51 - .L_50)
.L_50:
        /*003c*/ 	.word	0x00000000
        /*0040*/ 	.short	0x0002
        /*0042*/ 	.short	0x0008
        /*0044*/ 	.byte	0x00, 0xf5, 0x21, 0x00


	//----- nvinfo : EIATTR_KPARAM_INFO
	.align		4
.L_51:
        /*0048*/ 	.byte	0x04, 0x17
        /*004a*/ 	.short	(.L_53 - .L_52)
.L_52:
        /*004c*/ 	.word	0x00000000
        /*0050*/ 	.short	0x0001
        /*0052*/ 	.short	0x0004
        /*0054*/ 	.byte	0x00, 0xf0, 0x11, 0x00


	//----- nvinfo : EIATTR_KPARAM_INFO
	.align		4
.L_53:
        /*0058*/ 	.byte	0x04, 0x17
        /*005a*/ 	.short	(.L_55 - .L_54)
.L_54:
        /*005c*/ 	.word	0x00000000
        /*0060*/ 	.short	0x0000
        /*0062*/ 	.short	0x0000
        /*0064*/ 	.byte	0x00, 0xf0, 0x11, 0x00


	//----- nvinfo : EIATTR_SPARSE_MMA_MASK
	.align		4
.L_55:
        /*0068*/ 	.byte	0x03, 0x50
        /*006a*/ 	.short	0x0000


	//----- nvinfo : EIATTR_MAXREG_COUNT
	.align		4
        /*006c*/ 	.byte	0x03, 0x1b
        /*006e*/ 	.short	0x00ff


	//----- nvinfo : EIATTR_MERCURY_ISA_VERSION
	.align		4
        /*0070*/ 	.byte	0x03, 0x5f
        /*0072*/ 	.short	0x0101


	//----- nvinfo : EIATTR_VRC_CTA_INIT_COUNT
	.align		4
        /*0074*/ 	.byte	0x02, 0x4a
	.zero		1
	.zero		1


	//----- nvinfo : EIATTR_EXIT_INSTR_OFFSETS
	.align		4
        /*0078*/ 	.byte	0x04, 0x1c
        /*007a*/ 	.short	(.L_57 - .L_56)


	//   ....[0]....
.L_56:
        /*007c*/ 	.word	0x000000c0


	//   ....[1]....
        /*0080*/ 	.word	0x00000190


	//----- nvinfo : EIATTR_CBANK_PARAM_SIZE
	.align		4
.L_57:
        /*0084*/ 	.byte	0x03, 0x19
        /*0086*/ 	.short	0x0024


	//----- nvinfo : EIATTR_PARAM_CBANK
	.align		4
        /*0088*/ 	.byte	0x04, 0x0a
        /*008a*/ 	.short	(.L_59 - .L_58)
	.align		4
.L_58:
        /*008c*/ 	.word	index@(.nv.constant0._Z3s2hiiPfiP6__halfi)
        /*0090*/ 	.short	0x0380
        /*0092*/ 	.short	0x0024


	//----- nvinfo : EIATTR_SW_WAR
	.align		4
.L_59:
        /*0094*/ 	.byte	0x04, 0x36
        /*0096*/ 	.short	(.L_61 - .L_60)
.L_60:
        /*0098*/ 	.word	0x00000008
.L_61:


//--------------------- .nv.callgraph             --------------------------
	.section	.nv.callgraph,"",@"SHT_CUDA_CALLGRAPH"
	.align	4
	.sectionentsize	8
	.align		4
        /*0000*/ 	.word	0x00000000
	.align		4
        /*0004*/ 	.word	0xffffffff
	.align		4
        /*0008*/ 	.word	0x00000000
	.align		4
        /*000c*/ 	.word	0xfffffffe
	.align		4
        /*0010*/ 	.word	0x00000000
	.align		4
        /*0014*/ 	.word	0xfffffffd
	.align		4
        /*0018*/ 	.word	0x00000000
	.align		4
        /*001c*/ 	.word	0xfffffffc


//--------------------- .text._Z3rbfiiPfiS_S_S_ifS_S_ --------------------------
	.section	.text._Z3rbfiiPfiS_S_S_ifS_S_,"ax",@progbits
	.align	128
        .global         _Z3rbfiiPfiS_S_S_ifS_S_
        .type           _Z3rbfiiPfiS_S_S_ifS_S_,@function
        .size           _Z3rbfiiPfiS_S_S_ifS_S_,(.L_x_2 - _Z3rbfiiPfiS_S_S_ifS_S_)
        .other          _Z3rbfiiPfiS_S_S_ifS_S_,@"STO_CUDA_ENTRY STV_DEFAULT"
_Z3rbfiiPfiS_S_S_ifS_S_:
.text._Z3rbfiiPfiS_S_S_ifS_S_:
[----:B------:R-:W-:Y:S01]  /*0000*/  LDC R1, c[0x0][0x37c] ;  /* 0x0000df00ff017b82 */ /* 0x000fe20000000800 */
[----:B------:R-:W0:Y:S07]  /*0010*/  S2R R2, SR_TID.Y ;  /* 0x0000000000027919 */ /* 0x000e2e0000002200 */
[----:B------:R-:W1:Y:S01]  /*0020*/  LDC R0, c[0x0][0x360] ;  /* 0x0000d800ff007b82 */ /* 0x000e620000000800 */
[----:B------:R-:W2:Y:S01]  /*0030*/  LDCU.64 UR6, c[0x0][0x380] ;  /* 0x00007000ff0677ac */ /* 0x000ea20008000a00 */
[----:B------:R-:W1:Y:S06]  /*0040*/  S2R R5, SR_TID.X ;  /* 0x0000000000057919 */ /* 0x000e6c0000002100 */
[----:B------:R-:W0:Y:S08]  /*0050*/  S2UR UR5, SR_CTAID.Y ;  /* 0x00000000000579c3 */ /* 0x000e300000002600 */
[----:B------:R-:W0:Y:S08]  /*0060*/  LDC R3, c[0x0][0x364] ;  /* 0x0000d900ff037b82 */ /* 0x000e300000000800 */
[----:B------:R-:W1:Y:S01]  /*0070*/  S2UR UR4, SR_CTAID.X ;  /* 0x00000000000479c3 */ /* 0x000e620000002500 */
[----:B0-----:R-:W-:-:S05]  /*0080*/  IMAD R3, R3, UR5, R2 ;  /* 0x0000000503037c24 */ /* 0x001fca000f8e0202 */
[----:B--2---:R-:W-:Y:S01]  /*0090*/  ISETP.GE.AND P0, PT, R3, UR7, PT ;  /* 0x0000000703007c0c */ /* 0x004fe2000bf06270 */
[----:B-1----:R-:W-:-:S05]  /*00a0*/  IMAD R0, R0, UR4, R5 ;  /* 0x0000000400007c24 */ /* 0x002fca000f8e0205 */
[----:B------:R-:W-:-:S13]  /*00b0*/  ISETP.GE.OR P0, PT, R0, UR6, P0 ;  /* 0x0000000600007c0c */ /* 0x000fda0008706670 */
[----:B------:R-:W-:Y:S05]  /*00c0*/  @P0 EXIT ;  /* 0x000000000000094d */ /* 0x000fea0003800000 */
[----:B------:R-:W0:Y:S01]  /*00d0*/  LDC.64 R8, c[0x0][0x398] ;  /* 0x0000e600ff087b82 */ /* 0x000e220000000a00 */
[----:B------:R-:W1:Y:S01]  /*00e0*/  LDCU.64 UR6, c[0x0][0x3b0] ;  /* 0x00007600ff0677ac */ /* 0x000e620008000a00 */
[----:B------:R-:W2:Y:S06]  /*00f0*/  LDCU.64 UR4, c[0x0][0x358] ;  /* 0x00006b00ff0477ac */ /* 0x000eac0008000a00 */
[----:B------:R-:W3:Y:S08]  /*0100*/  LDC.64 R10, c[0x0][0x3a0] ;  /* 0x0000e800ff0a7b82 */ /* 0x000ef00000000a00 */
[----:B------:R-:W4:Y:S01]  /*0110*/  LDC.64 R12, c[0x0][0x3a8] ;  /* 0x0000ea00ff0c7b82 */ /* 0x000f220000000a00 */
[----:B-1----:R-:W-:Y:S01]  /*0120*/  IMAD R5, R3, UR6, R0 ;  /* 0x0000000603057c24 */ /* 0x002fe2000f8e0200 */
[----:B------:R-:W1:Y:S01]  /*0130*/  LDCU UR6, c[0x0][0x390] ;  /* 0x00007200ff0677ac */ /* 0x000e620008000800 */
[----:B0-----:R-:W-:-:S05]  /*0140*/  IMAD.WIDE R8, R0, 0x4, R8 ;  /* 0x0000000400087825 */ /* 0x001fca00078e0208 */
[----:B------:R-:W0:Y:S01]  /*0150*/  LDC.64 R6, c[0x0][0x3c0] ;  /* 0x0000f000ff067b82 */ /* 0x000e220000000a00 */
[----:B--2---:R-:W2:Y:S01]  /*0160*/  LDG.E R8, desc[UR4][R8.64] ;  /* 0x0000000408087981 */ /* 0x004ea2000c1e1900 */
[----:B---3--:R-:W-:-:S06]  /*0170*/  IMAD.WIDE.U32 R10, R3, 0x4, R10 ;  /* 0x00000004030a7825 */ /* 0x008fcc00078e000a */
[----:B------:R-:W2:Y:S01]  /*0180*/  LDG.E R11, desc[UR4][R10.64] ;  /* 0x000000040a0b7981 */ /* 0x000ea2000c1e1900 */
[----:B----4-:R-:W-:Y:S02]  /*0190*/  IMAD.WIDE R12, R5, 0x4, R12 ;  /* 0x00000004050c7825 */ /* 0x010fe400078e020c */
[----:B------:R-:W3:Y:S04]  /*01a0*/  LDC.64 R4, c[0x0][0x3b8] ;  /* 0x0000ee00ff047b82 */ /* 0x000ee80000000a00 */
[----:B------:R-:W4:Y:S01]  /*01b0*/  LDG.E R12, desc[UR4][R12.64] ;  /* 0x000000040c0c7981 */ /* 0x000f22000c1e1900 */
[----:B0-----:R-:W-:-:S06]  /*01c0*/  IMAD.WIDE.U32 R6, R3, 0x4, R6 ;  /* 0x0000000403067825 */ /* 0x001fcc00078e0006 */
[----:B------:R-:W5:Y:S01]  /*01d0*/  LDG.E R7, desc[UR4][R6.64] ;  /* 0x0000000406077981 */ /* 0x000f62000c1e1900 */
[----:B---3--:R-:W-:-:S06]  /*01e0*/  IMAD.WIDE R4, R0, 0x4, R4 ;  /* 0x0000000400047825 */ /* 0x008fcc00078e0204 */
[----:B------:R0:W5:Y:S01]  /*01f0*/  LDG.E R4, desc[UR4][R4.64] ;  /* 0x0000000404047981 */ /* 0x000162000c1e1900 */
[----:B-1----:R-:W-:Y:S02]  /*0200*/  IMAD R3, R3, UR6, R0 ;  /* 0x0000000603037c24 */ /* 0x002fe4000f8e0200 */
[----:B--2---:R-:W-:Y:S02]  /*0210*/  FADD R2, R8, R11 ;  /* 0x0000000b08027221 */ /* 0x004fe40000000000 */
[----:B------:R-:W1:Y:S01]  /*0220*/  LDC.64 R8, c[0x0][0x388] ;  /* 0x0000e200ff087b82 */ /* 0x000e620000000a00 */
[----:B----4-:R-:W-:-:S04]  /*0230*/  FADD R15, R12, R12 ;  /* 0x0000000c0c0f7221 */ /* 0x010fc80000000000 */
[----:B------:R-:W-:-:S04]  /*0240*/  FADD R2, R2, -R15 ;  /* 0x8000000f02027221 */ /* 0x000fc80000000000 */
[----:B------:R-:W-:-:S04]  /*0250*/  FMUL R2, R2, UR7 ;  /* 0x0000000702027c20 */ /* 0x000fc80008400000 */
[----:B------:R-:W-:-:S05]  /*0260*/  FMUL R10, R2, -1.4426950216293334961 ;  /* 0xbfb8aa3b020a7820 */ /* 0x000fca0000400000 */
[----:B------:R-:W-:-:S13]  /*0270*/  FSETP.GEU.AND P0, PT, R10, -126, PT ;  /* 0xc2fc00000a00780b */ /* 0x000fda0003f0e000 */
[----:B------:R-:W-:-:S04]  /*0280*/  @!P0 FMUL R10, R10, 0.5 ;  /* 0x3f0000000a0a8820 */ /* 0x000fc80000400000 */
[----:B0-----:R-:W0:Y:S01]  /*0290*/  MUFU.EX2 R5, R10 ;  /* 0x0000000a00057308 */ /* 0x001e220000000800 */
[----:B-----5:R-:W-:Y:S01]  /*02a0*/  FMUL R4, R4, R7 ;  /* 0x0000000704047220 */ /* 0x020fe20000400000 */
[----:B-1----:R-:W-:-:S04]  /*02b0*/  IMAD.WIDE R2, R3, 0x4, R8 ;  /* 0x0000000403027825 */ /* 0x002fc800078e0208 */
[----:B0-----:R-:W-:-:S04]  /*02c0*/  @!P0 FMUL R5, R5, R5 ;  /* 0x0000000505058220 */ /* 0x001fc80000400000 */
[----:B------:R-:W-:-:S05]  /*02d0*/  FMUL R5, R4, R5 ;  /* 0x0000000504057220 */ /* 0x000fca0000400000 */
[----:B------:R-:W-:Y:S01]  /*02e0*/  STG.E desc[UR4][R2.64], R5 ;  /* 0x0000000502007986 */ /* 0x000fe2000c101904 */
[----:B------:R-:W-:Y:S05]  /*02f0*/  EXIT ;  /* 0x000000000000794d */ /* 0x000fea0003800000 */
.L_x_0:
[----:B------:R-:W-:-:S00]  /*0300*/  BRA `(.L_x_0) ;  /* 0xfffffffc00fc7947 */ /* 0x000fc0000383ffff */
[----:B------:R-:W-:-:S00]  /*0310*/  NOP ;  /* 0x0000000000007918 */ /* 0x000fc00000000000 */
        /* <DEDUP_REMOVED lines=14> */
.L_x_2:


//--------------------- .text._Z3s2hiiPfiP6__halfi --------------------------
	.section	.text._Z3s2hiiPfiP6__halfi,"ax",@progbits
	.align	128
        .global         _Z3s2hiiPfiP6__halfi
        .type           _Z3s2hiiPfiP6__halfi,@function
        .size           _Z3s2hiiPfiP6__halfi,(.L_x_3 - _Z3s2hiiPfiP6__halfi)
        .other          _Z3s2hiiPfiP6__halfi,@"STO_CUDA_ENTRY STV_DEFAULT"
_Z3s2hiiPfiP6__halfi:
.text._Z3s2hiiPfiP6__halfi:
[----:B------:R-:W-:Y:S01]  /*0000*/  LDC R1, c[0x0][0x37c] ;  /* 0x0000df00ff017b82 */ /* 0x000fe20000000800 */
[----:B------:R-:W0:Y:S01]  /*0010*/  S2R R7, SR_TID.Y ;  /* 0x0000000000077919 */ /* 0x000e220000002200 */
[----:B------:R-:W1:Y:S01]  /*0020*/  LDCU UR4, c[0x0][0x360] ;  /* 0x00006c00ff0477ac */ /* 0x000e620008000800 */
[----:B------:R-:W0:Y:S01]  /*0030*/  S2R R2, SR_CTAID.Y ;  /* 0x0000000000027919 */ /* 0x000e220000002600 */
[----:B------:R-:W0:Y:S01]  /*0040*/  LDCU UR5, c[0x0][0x364] ;  /* 0x00006c80ff0577ac */ /* 0x000e220008000800 */
[----:B------:R-:W1:Y:S01]  /*0050*/  S2R R0, SR_TID.X ;  /* 0x0000000000007919 */ /* 0x000e620000002100 */
[----:B------:R-:W2:Y:S01]  /*0060*/  LDCU.64 UR6, c[0x0][0x380] ;  /* 0x00007000ff0677ac */ /* 0x000ea20008000a00 */
[----:B------:R-:W1:Y:S01]  /*0070*/  S2R R3, SR_CTAID.X ;  /* 0x0000000000037919 */ /* 0x000e620000002500 */
[----:B0-----:R-:W-:-:S05]  /*0080*/  IMAD R7, R2, UR5, R7 ;  /* 0x0000000502077c24 */ /* 0x001fca000f8e0207 */
[----:B--2---:R-:W-:Y:S01]  /*0090*/  ISETP.GE.AND P0, PT, R7, UR7, PT ;  /* 0x0000000707007c0c */ /* 0x004fe2000bf06270 */
[----:B-1----:R-:W-:-:S05]  /*00a0*/  IMAD R0, R3, UR4, R0 ;  /* 0x0000000403007c24 */ /* 0x002fca000f8e0200 */
[----:B------:R-:W-:-:S13]  /*00b0*/  ISETP.GE.OR P0, PT, R0, UR6, P0 ;  /* 0x0000000600007c0c */ /* 0x000fda0008706670 */
[----:B------:R-:W-:Y:S05]  /*00c0*/  @P0 EXIT ;  /* 0x000000000000094d */ /* 0x000fea0003800000 */
[----:B------:R-:W0:Y:S01]  /*00d0*/  LDC.64 R2, c[0x0][0x388] ;  /* 0x0000e200ff027b82 */ /* 0x000e220000000a00 */
[----:B------:R-:W1:Y:S01]  /*00e0*/  LDCU UR6, c[0x0][0x390] ;  /* 0x00007200ff0677ac */ /* 0x000e620008000800 */
[----:B------:R-:W2:Y:S01]  /*00f0*/  LDCU.64 UR4, c[0x0][0x358] ;  /* 0x00006b00ff0477ac */ /* 0x000ea20008000a00 */
[----:B-1----:R-:W-:Y:S01]  /*0100*/  IMAD R5, R7, UR6, R0 ;  /* 0x0000000607057c24 */ /* 0x002fe2000f8e0200 */
[----:B------:R-:W1:Y:S03]  /*0110*/  LDCU UR6, c[0x0][0x3a0] ;  /* 0x00007400ff0677ac */ /* 0x000e660008000800 */
[----:B0-----:R-:W-:Y:S02]  /*0120*/  IMAD.WIDE R2, R5, 0x4, R2 ;  /* 0x0000000405027825 */ /* 0x001fe400078e0202 */
[----:B------:R-:W0:Y:S04]  /*0130*/  LDC.64 R4, c[0x0][0x398] ;  /* 0x0000e600ff047b82 */ /* 0x000e280000000a00 */
[----:B--2---:R-:W2:Y:S01]  /*0140*/  LDG.E R2, desc[UR4][R2.64] ;  /* 0x0000000402027981 */ /* 0x004ea2000c1e1900 */
[----:B-1----:R-:W-:-:S04]  /*0150*/  IMAD R7, R7, UR6, R0 ;  /* 0x0000000607077c24 */ /* 0x002fc8000f8e0200 */
[----:B0-----:R-:W-:Y:S01]  /*0160*/  IMAD.WIDE R4, R7, 0x2, R4 ;  /* 0x0000000207047825 */ /* 0x001fe200078e0204 */
[----:B--2---:R-:W-:-:S05]  /*0170*/  F2FP.F16.F32.PACK_AB R0, RZ, R2 ;  /* 0x00000002ff00723e */ /* 0x004fca00000000ff */
[----:B------:R-:W-:Y:S01]  /*0180*/  STG.E.U16 desc[UR4][R4.64], R0 ;  /* 0x0000000004007986 */ /* 0x000fe2000c101504 */
[----:B------:R-:W-:Y:S05]  /*0190*/  EXIT ;  /* 0x000000000000794d */ /* 0x000fea0003800000 */
.L_x_1:
        /* <DEDUP_REMOVED lines=14> */
.L_x_3:


//--------------------- .nv.shared.reserved.0     --------------------------
	.section	.nv.shared.reserved.0,"aw",@nobits
	.weak		__nv_reservedSMEM_offset_0_alias
	.size		__nv_reservedSMEM_offset_0_alias, 0, 64
	.other		__nv_reservedSMEM_offset_0_alias,@"STO_CUDA_RESERVED_SHARED STV_DEFAULT"
__nv_reservedSMEM_offset_0_alias:
	.zero		0
	.zero		64


//--------------------- .nv.constant0._Z3rbfiiPfiS_S_S_ifS_S_ --------------------------
	.section	.nv.constant0._Z3rbfiiPfiS_S_S_ifS_S_,"a",@progbits
	.sectionflags	@""
	.align	4
.nv.constant0._Z3rbfiiPfiS_S_S_ifS_S_:
	.zero		968


//--------------------- .nv.constant0._Z3s2hiiPfiP6__halfi --------------------------
	.section	.nv.constant0._Z3s2hiiPfiP6__halfi,"a",@progbits
	.sectionflags	@""
	.align	4
.nv.constant0._Z3s2hiiPfiP6__halfi:
	.zero		932


//--------------------- SYMBOLS --------------------------

	.type		.nv.reservedSmem.offset0,@object
	.size		.nv.reservedSmem.offset0,0x4
